	.headerflags	@"EF_CUDA_TEXMODE_UNIFIED EF_CUDA_64BIT_ADDRESS EF_CUDA_ACCELERATORS EF_CUDA_SM90 EF_CUDA_VIRTUAL_SM(EF_CUDA_SM90)"
	.elftype	@"ET_EXEC"


//--------------------- .nv.info                  --------------------------
	.section	.nv.info,"",@"SHT_CUDA_INFO"
	.align	4


	//----- nvinfo : EIATTR_REGCOUNT
	.align		4
        /*0000*/ 	.byte	0x04, 0x2f
        /*0002*/ 	.short	(.L_1 - .L_0)
	.align		4
.L_0:
        /*0004*/ 	.word	index@(triton_poi_fused_clone_view_10)
        /*0008*/ 	.word	0x00000014


	//----- nvinfo : EIATTR_MIN_STACK_SIZE
	.align		4
.L_1:
        /*000c*/ 	.byte	0x04, 0x12
        /*000e*/ 	.short	(.L_3 - .L_2)
	.align		4
.L_2:
        /*0010*/ 	.word	index@(triton_poi_fused_clone_view_10)
        /*0014*/ 	.word	0x00000000


	//----- nvinfo : EIATTR_FRAME_SIZE
	.align		4
.L_3:
        /*0018*/ 	.byte	0x04, 0x11
        /*001a*/ 	.short	(.L_5 - .L_4)
	.align		4
.L_4:
        /*001c*/ 	.word	index@(triton_poi_fused_clone_view_10)
        /*0020*/ 	.word	0x00000000


	//----- nvinfo : EIATTR_MIN_STACK_SIZE
	.align		4
.L_5:
        /*0024*/ 	.byte	0x04, 0x12
        /*0026*/ 	.short	(.L_7 - .L_6)
	.align		4
.L_6:
        /*0028*/ 	.word	index@(triton_poi_fused_clone_view_10)
        /*002c*/ 	.word	0x00000000
.L_7:


//--------------------- .nv.info.triton_poi_fused_clone_view_10 --------------------------
	.section	.nv.info.triton_poi_fused_clone_view_10,"",@"SHT_CUDA_INFO"
	.sectionflags	@""
	.align	4


	//----- nvinfo : EIATTR_CUDA_API_VERSION
	.align		4
        /*0000*/ 	.byte	0x04, 0x37
        /*0002*/ 	.short	(.L_9 - .L_8)
.L_8:
        /*0004*/ 	.word	0x0000007c


	//----- nvinfo : EIATTR_KPARAM_INFO
	.align		4
.L_9:
        /*0008*/ 	.byte	0x04, 0x17
        /*000a*/ 	.short	(.L_11 - .L_10)
.L_10:
        /*000c*/ 	.word	0x00000000
        /*0010*/ 	.short	0x0004
        /*0012*/ 	.short	0x001c
        /*0014*/ 	.byte	0x00, 0xf0, 0x11, 0x00


	//----- nvinfo : EIATTR_KPARAM_INFO
	.align		4
.L_11:
        /*0018*/ 	.byte	0x04, 0x17
        /*001a*/ 	.short	(.L_13 - .L_12)
.L_12:
        /*001c*/ 	.word	0x00000000
        /*0020*/ 	.short	0x0003
        /*0022*/ 	.short	0x0018
        /*0024*/ 	.byte	0x00, 0xf0, 0x11, 0x00


	//----- nvinfo : EIATTR_KPARAM_INFO
	.align		4
.L_13:
        /*0028*/ 	.byte	0x04, 0x17
        /*002a*/ 	.short	(.L_15 - .L_14)
.L_14:
        /*002c*/ 	.word	0x00000000
        /*0030*/ 	.short	0x0002
        /*0032*/ 	.short	0x0010
        /*0034*/ 	.byte	0x00, 0xf4, 0x21, 0x00


	//----- nvinfo : EIATTR_KPARAM_INFO
	.align		4
.L_15:
        /*0038*/ 	.byte	0x04, 0x17
        /*003a*/ 	.short	(.L_17 - .L_16)
.L_16:
        /*003c*/ 	.word	0x00000000
        /*0040*/ 	.short	0x0001
        /*0042*/ 	.short	0x0008
        /*0044*/ 	.byte	0x00, 0xf4, 0x21, 0x00


	//----- nvinfo : EIATTR_KPARAM_INFO
	.align		4
.L_17:
        /*0048*/ 	.byte	0x04, 0x17
        /*004a*/ 	.short	(.L_19 - .L_18)
.L_18:
        /*004c*/ 	.word	0x00000000
        /*0050*/ 	.short	0x0000
        /*0052*/ 	.short	0x0000
        /*0054*/ 	.byte	0x00, 0xf4, 0x21, 0x00


	//----- nvinfo : EIATTR_SPARSE_MMA_MASK
	.align		4
.L_19:
        /*0058*/ 	.byte	0x03, 0x50
        /*005a*/ 	.short	0x0000


	//----- nvinfo : EIATTR_MAXREG_COUNT
	.align		4
        /*005c*/ 	.byte	0x03, 0x1b
        /*005e*/ 	.short	0x00ff


	//----- nvinfo : EIATTR_EXIT_INSTR_OFFSETS
	.align		4
        /*0060*/ 	.byte	0x04, 0x1c
        /*0062*/ 	.short	(.L_21 - .L_20)


	//   ....[0]....
.L_20:
        /*0064*/ 	.word	0x00000400


	//   ....[1]....
        /*0068*/ 	.word	0x00000490


	//----- nvinfo : EIATTR_REQNTID
	.align		4
.L_21:
        /*006c*/ 	.byte	0x04, 0x10
        /*006e*/ 	.short	(.L_23 - .L_22)
.L_22:
        /*0070*/ 	.word	0x00000080
        /*0074*/ 	.word	0x00000001
        /*0078*/ 	.word	0x00000001


	//----- nvinfo : EIATTR_CBANK_PARAM_SIZE
	.align		4
.L_23:
        /*007c*/ 	.byte	0x03, 0x19
        /*007e*/ 	.short	0x0020


	//----- nvinfo : EIATTR_PARAM_CBANK
	.align		4
        /*0080*/ 	.byte	0x04, 0x0a
        /*0082*/ 	.short	(.L_25 - .L_24)
	.align		4
.L_24:
        /*0084*/ 	.word	index@(.nv.constant0.triton_poi_fused_clone_view_10)
        /*0088*/ 	.short	0x0210
        /*008a*/ 	.short	0x0020


	//----- nvinfo : EIATTR_SW_WAR
	.align		4
.L_25:
        /*008c*/ 	.byte	0x04, 0x36
        /*008e*/ 	.short	(.L_27 - .L_26)
.L_26:
        /*0090*/ 	.word	0x00000008
.L_27:


//--------------------- .nv.callgraph             --------------------------
	.section	.nv.callgraph,"",@"SHT_CUDA_CALLGRAPH"
	.align	4
	.sectionentsize	8
	.align		4
        /*0000*/ 	.word	0x00000000
	.align		4
        /*0004*/ 	.word	0xffffffff
	.align		4
        /*0008*/ 	.word	0x00000000
	.align		4
        /*000c*/ 	.word	0xfffffffe
	.align		4
        /*0010*/ 	.word	0x00000000
	.align		4
        /*0014*/ 	.word	0xfffffffd
	.align		4
        /*0018*/ 	.word	0x00000000
	.align		4
        /*001c*/ 	.word	0xfffffffc


//--------------------- .text.triton_poi_fused_clone_view_10 --------------------------
	.section	.text.triton_poi_fused_clone_view_10,"ax",@progbits
	.sectionflags	@"SHF_BARRIERS=1"
	.align	128
        .global         triton_poi_fused_clone_view_10
        .type           triton_poi_fused_clone_view_10,@function
        .size           triton_poi_fused_clone_view_10,(.L_x_1 - triton_poi_fused_clone_view_10)
        .other          triton_poi_fused_clone_view_10,@"STO_CUDA_ENTRY STV_DEFAULT"
triton_poi_fused_clone_view_10:
.text.triton_poi_fused_clone_view_10:
[----:B------:R-:W0:Y:S02]  /*0000*/  LDC R1, c[0x0][0x28] ;  /* 0x00000a00ff017b82 */ /* 0x000e240000000800 */
[----:B------:R-:W1:Y:S01]  /*0010*/  S2R R3, SR_CTAID.Y ;  /* 0x0000000000037919 */ /* 0x000e620000002600 */
[----:B------:R-:W2:Y:S01]  /*0020*/  LDC.64 R6, c[0x0][0x220] ;  /* 0x00008800ff067b82 */ /* 0x000ea20000000a00 */
[----:B------:R-:W-:Y:S01]  /*0030*/  ULDC.64 UR6, c[0x0][0x208] ;  /* 0x0000820000067ab9 */ /* 0x000fe20000000a00 */
[----:B------:R-:W3:Y:S01]  /*0040*/  S2R R15, SR_TID.X ;  /* 0x00000000000f7919 */ /* 0x000ee20000002100 */
[----:B------:R-:W4:Y:S05]  /*0050*/  S2R R9, SR_CTAID.X ;  /* 0x0000000000097919 */ /* 0x000f2a0000002500 */
[----:B------:R-:W5:Y:S01]  /*0060*/  LDC.64 R4, c[0x0][0x218] ;  /* 0x00008600ff047b82 */ /* 0x000f620000000a00 */
[----:B-1----:R-:W-:Y:S01]  /*0070*/  IMAD.SHL.U32 R3, R3, 0x10, RZ ;  /* 0x0000001003037824 */ /* 0x002fe200078e00ff */
[----:B---3--:R-:W-:Y:S01]  /*0080*/  SHF.R.U32.HI R8, RZ, 0x2, R15 ;  /* 0x00000002ff087819 */ /* 0x008fe2000001160f */
[----:B------:R-:W-:-:S02]  /*0090*/  IMAD.SHL.U32 R0, R15, 0x4, RZ ;  /* 0x000000040f007824 */ /* 0x000fc400078e00ff */
[----:B----4-:R-:W-:Y:S01]  /*00a0*/  IMAD.SHL.U32 R9, R9, 0x20, RZ ;  /* 0x0000002009097824 */ /* 0x010fe200078e00ff */
[----:B------:R-:W-:Y:S02]  /*00b0*/  SGXT.U32 R8, R8, 0x5 ;  /* 0x000000050808781a */ /* 0x000fe40000000000 */
[----:B------:R-:W-:Y:S02]  /*00c0*/  LOP3.LUT R10, R3, 0xc, R0, 0xf8, !PT ;  /* 0x0000000c030a7812 */ /* 0x000fe400078ef800 */
[----:B------:R-:W-:Y:S02]  /*00d0*/  LOP3.LUT R13, R9, R8, RZ, 0xfc, !PT ;  /* 0x00000008090d7212 */ /* 0x000fe400078efcff */
[----:B------:R-:W-:Y:S02]  /*00e0*/  SHF.R.U32.HI R2, RZ, 0x2, R10 ;  /* 0x00000002ff027819 */ /* 0x000fe4000001160a */
[----:B------:R-:W-:-:S03]  /*00f0*/  ISETP.GE.AND P1, PT, R13, 0x24, PT ;  /* 0x000000240d00780c */ /* 0x000fc60003f26270 */
[----:B------:R-:W-:Y:S01]  /*0100*/  IMAD R2, R2, 0x24, R13 ;  /* 0x0000002402027824 */ /* 0x000fe200078e020d */
[----:B------:R-:W-:Y:S01]  /*0110*/  ISETP.LT.AND P0, PT, R10, 0x10, !P1 ;  /* 0x000000100a00780c */ /* 0x000fe20004f01270 */
[----:B--2---:R-:W-:Y:S01]  /*0120*/  IMAD.WIDE R12, R13, 0x4, R6 ;  /* 0x000000040d0c7825 */ /* 0x004fe200078e0206 */
[----:B------:R-:W-:-:S03]  /*0130*/  CS2R R6, SRZ ;  /* 0x0000000000067805 */ /* 0x000fc6000001ff00 */
[----:B------:R-:W-:Y:S02]  /*0140*/  IMAD.SHL.U32 R11, R2, 0x4, RZ ;  /* 0x00000004020b7824 */ /* 0x000fe400078e00ff */
[----:B------:R-:W-:Y:S02]  /*0150*/  IMAD.MOV.U32 R2, RZ, RZ, RZ ;  /* 0x000000ffff027224 */ /* 0x000fe400078e00ff */
[----:B-----5:R-:W-:Y:S01]  /*0160*/  IMAD.WIDE R10, R11, 0x4, R4 ;  /* 0x000000040b0a7825 */ /* 0x020fe200078e0204 */
[----:B------:R-:W-:-:S03]  /*0170*/  CS2R R4, SRZ ;  /* 0x0000000000047805 */ /* 0x000fc6000001ff00 */
[----:B------:R-:W2:Y:S04]  /*0180*/  @!P1 LDG.E.EL R2, desc[UR6][R12.64] ;  /* 0x000000060c029981 */ /* 0x000ea8000c2e1900 */
[----:B------:R1:W2:Y:S01]  /*0190*/  @P0 LDG.E.EL.128 R4, desc[UR6][R10.64] ;  /* 0x000000060a040981 */ /* 0x0002a2000c2e1d00 */
[----:B------:R-:W3:Y:S01]  /*01a0*/  S2UR UR5, SR_CgaCtaId ;  /* 0x00000000000579c3 */ /* 0x000ee20000008800 */
[--C-:B------:R-:W-:Y:S01]  /*01b0*/  SHF.R.U32.HI R14, RZ, 0x3, R15.reuse ;  /* 0x00000003ff0e7819 */ /* 0x100fe2000001160f */
[C---:B------:R-:W-:Y:S01]  /*01c0*/  IMAD.SHL.U32 R17, R15.reuse, 0x10, RZ ;  /* 0x000000100f117824 */ /* 0x040fe200078e00ff */
[----:B------:R-:W-:Y:S01]  /*01d0*/  SHF.R.U32.HI R16, RZ, 0x1, R15 ;  /* 0x00000001ff107819 */ /* 0x000fe2000001160f */
[----:B------:R-:W-:Y:S01]  /*01e0*/  IMAD.SHL.U32 R15, R15, 0x80, RZ ;  /* 0x000000800f0f7824 */ /* 0x000fe200078e00ff */
[----:B------:R-:W-:Y:S01]  /*01f0*/  UMOV UR4, 0x400 ;  /* 0x0000040000047882 */ /* 0x000fe20000000000 */
[----:B------:R-:W-:-:S02]  /*0200*/  LOP3.LUT R0, R9, 0x1c, R0, 0xf8, !PT ;  /* 0x0000001c09007812 */ /* 0x000fc400078ef800 */
[----:B------:R-:W-:Y:S02]  /*0210*/  SGXT.U32 R14, R14, 0x4 ;  /* 0x000000040e0e781a */ /* 0x000fe40000000000 */
[----:B------:R-:W-:Y:S02]  /*0220*/  LOP3.LUT R15, R15, 0x180, RZ, 0xc0, !PT ;  /* 0x000001800f0f7812 */ /* 0x000fe400078ec0ff */
[----:B------:R-:W-:Y:S02]  /*0230*/  LOP3.LUT R3, R3, R14, RZ, 0xfc, !PT ;  /* 0x0000000e03037212 */ /* 0x000fe400078efcff */
[C---:B------:R-:W-:Y:S02]  /*0240*/  LOP3.LUT R9, R15.reuse, 0x20, RZ, 0xfc, !PT ;  /* 0x000000200f097812 */ /* 0x040fe400078efcff */
[C---:B-1----:R-:W-:Y:S02]  /*0250*/  LOP3.LUT R10, R15.reuse, 0x40, RZ, 0xfc, !PT ;  /* 0x000000400f0a7812 */ /* 0x042fe400078efcff */
[----:B------:R-:W-:-:S02]  /*0260*/  LOP3.LUT R8, R15, R8, RZ, 0xfc, !PT ;  /* 0x000000080f087212 */ /* 0x000fc400078efcff */
[----:B------:R-:W-:Y:S02]  /*0270*/  LOP3.LUT R12, R15, 0x60, RZ, 0xfc, !PT ;  /* 0x000000600f0c7812 */ /* 0x000fe400078efcff */
[----:B------:R-:W-:Y:S01]  /*0280*/  ISETP.GE.AND P0, PT, R0, 0x24, PT ;  /* 0x000000240000780c */ /* 0x000fe20003f06270 */
[----:B---3--:R-:W-:Y:S01]  /*0290*/  UPRMT UR4, UR5, 0x654, UR4 ;  /* 0x0000065405047896 */ /* 0x008fe20008000004 */
[----:B------:R-:W-:Y:S02]  /*02a0*/  LOP3.LUT R16, R16, 0x3c, RZ, 0xc0, !PT ;  /* 0x0000003c10107812 */ /* 0x000fe400078ec0ff */
[----:B------:R-:W-:Y:S02]  /*02b0*/  ISETP.LT.AND P0, PT, R3, 0x10, !P0 ;  /* 0x000000100300780c */ /* 0x000fe40004701270 */
[----:B------:R-:W-:Y:S02]  /*02c0*/  LOP3.LUT R17, R17, 0x7f0, RZ, 0xc0, !PT ;  /* 0x000007f011117812 */ /* 0x000fe400078ec0ff */
[----:B------:R-:W-:-:S02]  /*02d0*/  LEA.HI R15, R15, UR4, RZ, 0x1d ;  /* 0x000000040f0f7c11 */ /* 0x000fc4000f8fe8ff */
[----:B------:R-:W-:Y:S02]  /*02e0*/  LEA.HI R9, R9, UR4, RZ, 0x1d ;  /* 0x0000000409097c11 */ /* 0x000fe4000f8fe8ff */
[----:B------:R-:W-:Y:S01]  /*02f0*/  LEA.HI R11, R10, UR4, RZ, 0x1d ;  /* 0x000000040a0b7c11 */ /* 0x000fe2000f8fe8ff */
[----:B------:R-:W-:Y:S01]  /*0300*/  IMAD R15, R8, 0x4, R15 ;  /* 0x00000004080f7824 */ /* 0x000fe200078e020f */
[----:B------:R-:W-:Y:S01]  /*0310*/  LEA.HI R13, R12, UR4, RZ, 0x1d ;  /* 0x000000040c0d7c11 */ /* 0x000fe2000f8fe8ff */
[C---:B------:R-:W-:Y:S01]  /*0320*/  IMAD R10, R8.reuse, 0x4, R9 ;  /* 0x00000004080a7824 */ /* 0x040fe200078e0209 */
[----:B------:R-:W-:Y:S01]  /*0330*/  IADD3 R16, R17, UR4, R16 ;  /* 0x0000000411107c10 */ /* 0x000fe2000fffe010 */
[C---:B------:R-:W-:Y:S02]  /*0340*/  IMAD R11, R8.reuse, 0x4, R11 ;  /* 0x00000004080b7824 */ /* 0x040fe400078e020b */
[----:B------:R-:W-:Y:S01]  /*0350*/  IMAD R8, R8, 0x4, R13 ;  /* 0x0000000408087824 */ /* 0x000fe200078e020d */
[----:B------:R-:W-:Y:S01]  /*0360*/  BAR.SYNC.DEFER_BLOCKING 0x0 ;  /* 0x0000000000007b1d */ /* 0x000fe20000010000 */
[C---:B--2---:R-:W-:Y:S01]  /*0370*/  FADD R4, R2.reuse, R4 ;  /* 0x0000000402047221 */ /* 0x044fe20000000000 */
[C---:B------:R-:W-:Y:S01]  /*0380*/  FADD R5, R2.reuse, R5 ;  /* 0x0000000502057221 */ /* 0x040fe20000000000 */
[C---:B------:R-:W-:Y:S01]  /*0390*/  FADD R6, R2.reuse, R6 ;  /* 0x0000000602067221 */ /* 0x040fe20000000000 */
[----:B------:R-:W-:-:S02]  /*03a0*/  FADD R7, R2, R7 ;  /* 0x0000000702077221 */ /* 0x000fc40000000000 */
[----:B------:R1:W-:Y:S04]  /*03b0*/  STS [R15], R4 ;  /* 0x000000040f007388 */ /* 0x0003e80000000800 */
[----:B------:R1:W-:Y:S04]  /*03c0*/  STS [R10+0x80], R5 ;  /* 0x000080050a007388 */ /* 0x0003e80000000800 */
[----:B------:R1:W-:Y:S04]  /*03d0*/  STS [R11+0x100], R6 ;  /* 0x000100060b007388 */ /* 0x0003e80000000800 */
[----:B------:R1:W-:Y:S01]  /*03e0*/  STS [R8+0x180], R7 ;  /* 0x0001800708007388 */ /* 0x0003e20000000800 */
[----:B------:R-:W-:Y:S06]  /*03f0*/  BAR.SYNC.DEFER_BLOCKING 0x0 ;  /* 0x0000000000007b1d */ /* 0x000fec0000010000 */
[----:B-1----:R-:W-:Y:S05]  /*0400*/  @!P0 EXIT ;  /* 0x000000000000894d */ /* 0x002fea0003800000 */
[----:B------:R-:W-:Y:S01]  /*0410*/  LDS R4, [R16] ;  /* 0x0000000010047984 */ /* 0x000fe20000000800 */
[----:B------:R-:W0:Y:S01]  /*0420*/  LDC.64 R8, c[0x0][0x210] ;  /* 0x00008400ff087b82 */ /* 0x000e220000000a00 */
[----:B------:R-:W-:Y:S02]  /*0430*/  IMAD R3, R3, 0x24, R0 ;  /* 0x0000002403037824 */ /* 0x000fe400078e0200 */
[----:B------:R-:W-:Y:S04]  /*0440*/  LDS R5, [R16+0x4] ;  /* 0x0000040010057984 */ /* 0x000fe80000000800 */
[----:B------:R-:W-:Y:S04]  /*0450*/  LDS R6, [R16+0x8] ;  /* 0x0000080010067984 */ /* 0x000fe80000000800 */
[----:B------:R-:W1:Y:S01]  /*0460*/  LDS R7, [R16+0xc] ;  /* 0x00000c0010077984 */ /* 0x000e620000000800 */
[----:B0-----:R-:W-:-:S05]  /*0470*/  IMAD.WIDE R2, R3, 0x4, R8 ;  /* 0x0000000403027825 */ /* 0x001fca00078e0208 */
[----:B-1----:R-:W-:Y:S01]  /*0480*/  STG.E.128 desc[UR6][R2.64], R4 ;  /* 0x0000000402007986 */ /* 0x002fe2000c101d06 */
[----:B------:R-:W-:Y:S05]  /*0490*/  EXIT ;  /* 0x000000000000794d */ /* 0x000fea0003800000 */
.L_x_0:
[----:B------:R-:W-:-:S00]  /*04a0*/  BRA `(.L_x_0) ;  /* 0xfffffffc00fc7947 */ /* 0x000fc0000383ffff */
[----:B------:R-:W-:-:S00]  /*04b0*/  NOP ;  /* 0x0000000000007918 */ /* 0x000fc00000000000 */
        /* <DEDUP_REMOVED lines=12> */
.L_x_1:


//--------------------- .nv.shared.triton_poi_fused_clone_view_10 --------------------------
	.section	.nv.shared.triton_poi_fused_clone_view_10,"aw",@nobits
	.sectionflags	@""
	.align	16
	.zero		1024


//--------------------- .nv.constant0.triton_poi_fused_clone_view_10 --------------------------
	.section	.nv.constant0.triton_poi_fused_clone_view_10,"a",@progbits
	.sectionflags	@""
	.align	4
.nv.constant0.triton_poi_fused_clone_view_10:
	.zero		560
